//
// Generated by NVIDIA NVVM Compiler
//
// Compiler Build ID: CL-36424714
// Cuda compilation tools, release 13.0, V13.0.88
// Based on NVVM 20.0.0
//

.version 9.0
.target sm_100
.address_size 64

	// .globl	_Z12mandelKernelffffPiiiim

.visible .entry _Z12mandelKernelffffPiiiim(
	.param .f32 _Z12mandelKernelffffPiiiim_param_0,
	.param .f32 _Z12mandelKernelffffPiiiim_param_1,
	.param .f32 _Z12mandelKernelffffPiiiim_param_2,
	.param .f32 _Z12mandelKernelffffPiiiim_param_3,
	.param .u64 .ptr .align 1 _Z12mandelKernelffffPiiiim_param_4,
	.param .u32 _Z12mandelKernelffffPiiiim_param_5,
	.param .u32 _Z12mandelKernelffffPiiiim_param_6,
	.param .u32 _Z12mandelKernelffffPiiiim_param_7,
	.param .u64 _Z12mandelKernelffffPiiiim_param_8
)
{
	.reg .pred 	%p<15>;
	.reg .b32 	%r<39>;
	.reg .b32 	%f<26>;
	.reg .b64 	%rd<12>;

	ld.param.f32 	%f15, [_Z12mandelKernelffffPiiiim_param_0];
	ld.param.f32 	%f16, [_Z12mandelKernelffffPiiiim_param_1];
	ld.param.f32 	%f13, [_Z12mandelKernelffffPiiiim_param_2];
	ld.param.f32 	%f14, [_Z12mandelKernelffffPiiiim_param_3];
	ld.param.u64 	%rd5, [_Z12mandelKernelffffPiiiim_param_4];
	ld.param.u32 	%r18, [_Z12mandelKernelffffPiiiim_param_5];
	ld.param.u32 	%r19, [_Z12mandelKernelffffPiiiim_param_6];
	ld.param.u32 	%r20, [_Z12mandelKernelffffPiiiim_param_7];
	ld.param.u64 	%rd4, [_Z12mandelKernelffffPiiiim_param_8];
	cvta.to.global.u64 	%rd1, %rd5;
	mov.u32 	%r21, %ctaid.x;
	mov.u32 	%r22, %ntid.x;
	mov.u32 	%r23, %tid.x;
	mad.lo.s32 	%r24, %r21, %r22, %r23;
	mov.u32 	%r25, %ctaid.y;
	mov.u32 	%r26, %ntid.y;
	mov.u32 	%r27, %tid.y;
	mad.lo.s32 	%r28, %r25, %r26, %r27;
	shl.b32 	%r1, %r24, 1;
	shl.b32 	%r32, %r28, 1;
	sub.f32 	%f1, %f15, %f13;
	sub.f32 	%f2, %f16, %f14;
	setp.ge.s32 	%p1, %r32, %r19;
	@%p1 bra 	$L__BB0_14;
	add.s32 	%r29, %r32, 2;
	setp.gt.s32 	%p2, %r20, 0;
	min.u32 	%r3, %r29, %r19;
	@%p2 bra 	$L__BB0_2;
	bra.uni 	$L__BB0_10;
$L__BB0_2:
	neg.s32 	%r4, %r20;
	cvt.rn.f32.s32 	%f17, %r19;
	div.rn.f32 	%f3, %f2, %f17;
	cvt.rn.f32.s32 	%f18, %r18;
	div.rn.f32 	%f4, %f1, %f18;
$L__BB0_3:
	setp.lt.s32 	%p8, %r1, %r18;
	@%p8 bra 	$L__BB0_5;
$L__BB0_4:
	add.s32 	%r32, %r32, 1;
	setp.lt.u32 	%p14, %r32, %r3;
	@%p14 bra 	$L__BB0_3;
	bra.uni 	$L__BB0_14;
$L__BB0_5:
	cvt.rn.f32.u32 	%f19, %r32;
	fma.rn.f32 	%f5, %f3, %f19, %f14;
	cvt.u64.u32 	%rd9, %r32;
	mad.lo.s64 	%rd2, %rd4, %rd9, %rd1;
	mov.u32 	%r33, %r1;
$L__BB0_6:
	mov.u32 	%r7, %r33;
	cvt.rn.f32.s32 	%f20, %r7;
	fma.rn.f32 	%f6, %f4, %f20, %f13;
	mov.b32 	%r35, 0;
	mov.u32 	%r34, %r4;
	mov.f32 	%f24, %f5;
	mov.f32 	%f25, %f6;
$L__BB0_7:
	mul.f32 	%f9, %f25, %f25;
	mul.f32 	%f10, %f24, %f24;
	add.f32 	%f21, %f9, %f10;
	setp.gt.f32 	%p9, %f21, 0f40800000;
	mov.u32 	%r36, %r35;
	@%p9 bra 	$L__BB0_9;
	sub.f32 	%f22, %f9, %f10;
	add.f32 	%f23, %f25, %f25;
	add.f32 	%f25, %f6, %f22;
	fma.rn.f32 	%f24, %f23, %f24, %f5;
	add.s32 	%r35, %r35, 1;
	add.s32 	%r34, %r34, 1;
	setp.ne.s32 	%p10, %r34, 0;
	mov.u32 	%r36, %r20;
	@%p10 bra 	$L__BB0_7;
$L__BB0_9:
	mul.wide.s32 	%rd10, %r7, 4;
	add.s64 	%rd11, %rd2, %rd10;
	st.global.u32 	[%rd11], %r36;
	add.s32 	%r33, %r7, 1;
	setp.le.s32 	%p11, %r7, %r1;
	setp.lt.s32 	%p12, %r33, %r18;
	and.pred  	%p13, %p11, %p12;
	@%p13 bra 	$L__BB0_6;
	bra.uni 	$L__BB0_4;
$L__BB0_10:
	setp.ge.s32 	%p3, %r1, %r18;
	@%p3 bra 	$L__BB0_13;
	cvt.u64.u32 	%rd6, %r32;
	mad.lo.s64 	%rd3, %rd4, %rd6, %rd1;
	mov.u32 	%r38, %r1;
$L__BB0_12:
	mul.wide.s32 	%rd7, %r38, 4;
	add.s64 	%rd8, %rd3, %rd7;
	mov.b32 	%r30, 0;
	st.global.u32 	[%rd8], %r30;
	add.s32 	%r16, %r38, 1;
	setp.le.s32 	%p4, %r38, %r1;
	setp.lt.s32 	%p5, %r16, %r18;
	and.pred  	%p6, %p4, %p5;
	mov.u32 	%r38, %r16;
	@%p6 bra 	$L__BB0_12;
$L__BB0_13:
	add.s32 	%r32, %r32, 1;
	setp.lt.u32 	%p7, %r32, %r3;
	@%p7 bra 	$L__BB0_10;
$L__BB0_14:
	ret;

}


// ===== COMPILED SASS (sm_100) =====

	.target	sm_100

	.elftype	@"ET_EXEC"


//--------------------- .note.nv.tkinfo           --------------------------
	.section	.note.nv.tkinfo,"",@"SHT_NOTE"
	.sectionflags	@"SHF_NOTE_NV_TKINFO"
	.tkinfo
        /*0018*/ 	.word	0x00000002
        /*0030*/ 	.string	""
        /*0030*/ 	.string	"ptxas"
        /*0030*/ 	.string	"Cuda compilation tools, release 13.0, V13.0.88"
        /*0030*/ 	.string	"Build cuda_13.0.r13.0/compiler.36424714_0"
        /*0030*/ 	.string	"-arch sm_100 -m 64 "



//--------------------- .note.nv.cuinfo           --------------------------
	.section	.note.nv.cuinfo,"",@"SHT_NOTE"
	.sectionflags	@"SHF_NOTE_NV_CUINFO"
        /*0018*/ 	.short	0x0002
        /*001a*/ 	.short	0x0064
        /*001c*/ 	.short	0x0082
	.zero		2


//--------------------- .nv.info                  --------------------------
	.section	.nv.info,"",@"SHT_CUDA_INFO"
	.align	4


	//----- nvinfo : EIATTR_REGCOUNT
	.align		4
        /*0000*/ 	.byte	0x04, 0x2f
        /*0002*/ 	.short	(.L_1 - .L_0)
	.align		4
.L_0:
        /*0004*/ 	.word	index@(_Z12mandelKernelffffPiiiim)
        /*0008*/ 	.word	0x00000017


	//----- nvinfo : EIATTR_FRAME_SIZE
	.align		4
.L_1:
        /*000c*/ 	.byte	0x04, 0x11
        /*000e*/ 	.short	(.L_3 - .L_2)
	.align		4
.L_2:
        /*0010*/ 	.word	index@($__internal_0_$__cuda_sm3x_div_rn_noftz_f32_slowpath)
        /*0014*/ 	.word	0x00000000


	//----- nvinfo : EIATTR_FRAME_SIZE
	.align		4
.L_3:
        /*0018*/ 	.byte	0x04, 0x11
        /*001a*/ 	.short	(.L_5 - .L_4)
	.align		4
.L_4:
        /*001c*/ 	.word	index@(_Z12mandelKernelffffPiiiim)
        /*0020*/ 	.word	0x00000000


	//----- nvinfo : EIATTR_MIN_STACK_SIZE
	.align		4
.L_5:
        /*0024*/ 	.byte	0x04, 0x12
        /*0026*/ 	.short	(.L_7 - .L_6)
	.align		4
.L_6:
        /*0028*/ 	.word	index@(_Z12mandelKernelffffPiiiim)
        /*002c*/ 	.word	0x00000000
.L_7:


//--------------------- .nv.compat                --------------------------
	.section	.nv.compat,"",@"SHT_CUDA_COMPAT_INFO"
	.align	4
        /*0000*/ 	.byte	0x02, 0x09, 0x00, 0x00, 0x02, 0x02, 0x01, 0x00, 0x02, 0x05, 0x05, 0x00, 0x03, 0x07, 0x01, 0x01
        /*0010*/ 	.byte	0x02, 0x03, 0x00, 0x00, 0x02, 0x06, 0x01, 0x00, 0x04, 0x0b, 0x08, 0x00, 0x01, 0x00, 0x00, 0x00
        /*0020*/ 	.byte	0x00, 0x00, 0x00, 0x00


//--------------------- .nv.info._Z12mandelKernelffffPiiiim --------------------------
	.section	.nv.info._Z12mandelKernelffffPiiiim,"",@"SHT_CUDA_INFO"
	.sectionflags	@""
	.align	4


	//----- nvinfo : EIATTR_CUDA_API_VERSION
	.align		4
        /*0000*/ 	.byte	0x04, 0x37
        /*0002*/ 	.short	(.L_9 - .L_8)
.L_8:
        /*0004*/ 	.word	0x00000082


	//----- nvinfo : EIATTR_KPARAM_INFO
	.align		4
.L_9:
        /*0008*/ 	.byte	0x04, 0x17
        /*000a*/ 	.short	(.L_11 - .L_10)
.L_10:
        /*000c*/ 	.word	0x00000000
        /*0010*/ 	.short	0x0008
        /*0012*/ 	.short	0x0028
        /*0014*/ 	.byte	0x00, 0xf0, 0x21, 0x00


	//----- nvinfo : EIATTR_KPARAM_INFO
	.align		4
.L_11:
        /*0018*/ 	.byte	0x04, 0x17
        /*001a*/ 	.short	(.L_13 - .L_12)
.L_12:
        /*001c*/ 	.word	0x00000000
        /*0020*/ 	.short	0x0007
        /*0022*/ 	.short	0x0020
        /*0024*/ 	.byte	0x00, 0xf0, 0x11, 0x00


	//----- nvinfo : EIATTR_KPARAM_INFO
	.align		4
.L_13:
        /*0028*/ 	.byte	0x04, 0x17
        /*002a*/ 	.short	(.L_15 - .L_14)
.L_14:
        /*002c*/ 	.word	0x00000000
        /*0030*/ 	.short	0x0006
        /*0032*/ 	.short	0x001c
        /*0034*/ 	.byte	0x00, 0xf0, 0x11, 0x00


	//----- nvinfo : EIATTR_KPARAM_INFO
	.align		4
.L_15:
        /*0038*/ 	.byte	0x04, 0x17
        /*003a*/ 	.short	(.L_17 - .L_16)
.L_16:
        /*003c*/ 	.word	0x00000000
        /*0040*/ 	.short	0x0005
        /*0042*/ 	.short	0x0018
        /*0044*/ 	.byte	0x00, 0xf0, 0x11, 0x00


	//----- nvinfo : EIATTR_KPARAM_INFO
	.align		4
.L_17:
        /*0048*/ 	.byte	0x04, 0x17
        /*004a*/ 	.short	(.L_19 - .L_18)
.L_18:
        /*004c*/ 	.word	0x00000000
        /*0050*/ 	.short	0x0004
        /*0052*/ 	.short	0x0010
        /*0054*/ 	.byte	0x00, 0xf5, 0x21, 0x00


	//----- nvinfo : EIATTR_KPARAM_INFO
	.align		4
.L_19:
        /*0058*/ 	.byte	0x04, 0x17
        /*005a*/ 	.short	(.L_21 - .L_20)
.L_20:
        /*005c*/ 	.word	0x00000000
        /*0060*/ 	.short	0x0003
        /*0062*/ 	.short	0x000c
        /*0064*/ 	.byte	0x00, 0xf0, 0x11, 0x00


	//----- nvinfo : EIATTR_KPARAM_INFO
	.align		4
.L_21:
        /*0068*/ 	.byte	0x04, 0x17
        /*006a*/ 	.short	(.L_23 - .L_22)
.L_22:
        /*006c*/ 	.word	0x00000000
        /*0070*/ 	.short	0x0002
        /*0072*/ 	.short	0x0008
        /*0074*/ 	.byte	0x00, 0xf0, 0x11, 0x00


	//----- nvinfo : EIATTR_KPARAM_INFO
	.align		4
.L_23:
        /*0078*/ 	.byte	0x04, 0x17
        /*007a*/ 	.short	(.L_25 - .L_24)
.L_24:
        /*007c*/ 	.word	0x00000000
        /*0080*/ 	.short	0x0001
        /*0082*/ 	.short	0x0004
        /*0084*/ 	.byte	0x00, 0xf0, 0x11, 0x00


	//----- nvinfo : EIATTR_KPARAM_INFO
	.align		4
.L_25:
        /*0088*/ 	.byte	0x04, 0x17
        /*008a*/ 	.short	(.L_27 - .L_26)
.L_26:
        /*008c*/ 	.word	0x00000000
        /*0090*/ 	.short	0x0000
        /*0092*/ 	.short	0x0000
        /*0094*/ 	.byte	0x00, 0xf0, 0x11, 0x00


	//----- nvinfo : EIATTR_SPARSE_MMA_MASK
	.align		4
.L_27:
        /*0098*/ 	.byte	0x03, 0x50
        /*009a*/ 	.short	0x0000


	//----- nvinfo : EIATTR_MAXREG_COUNT
	.align		4
        /*009c*/ 	.byte	0x03, 0x1b
        /*009e*/ 	.short	0x00ff


	//----- nvinfo : EIATTR_MERCURY_ISA_VERSION
	.align		4
        /*00a0*/ 	.byte	0x03, 0x5f
        /*00a2*/ 	.short	0x0101


	//----- nvinfo : EIATTR_VRC_CTA_INIT_COUNT
	.align		4
        /*00a4*/ 	.byte	0x02, 0x4a
	.zero		1
	.zero		1


	//----- nvinfo : EIATTR_EXIT_INSTR_OFFSETS
	.align		4
        /*00a8*/ 	.byte	0x04, 0x1c
        /*00aa*/ 	.short	(.L_29 - .L_28)


	//   ....[0]....
.L_28:
        /*00ac*/ 	.word	0x000000c0


	//   ....[1]....
        /*00b0*/ 	.word	0x000002a0


	//   ....[2]....
        /*00b4*/ 	.word	0x000007c0


	//----- nvinfo : EIATTR_CRS_STACK_SIZE
	.align		4
.L_29:
        /*00b8*/ 	.byte	0x04, 0x1e
        /*00ba*/ 	.short	(.L_31 - .L_30)
.L_30:
        /*00bc*/ 	.word	0x00000000


	//----- nvinfo : EIATTR_CBANK_PARAM_SIZE
	.align		4
.L_31:
        /*00c0*/ 	.byte	0x03, 0x19
        /*00c2*/ 	.short	0x0030


	//----- nvinfo : EIATTR_PARAM_CBANK
	.align		4
        /*00c4*/ 	.byte	0x04, 0x0a
        /*00c6*/ 	.short	(.L_33 - .L_32)
	.align		4
.L_32:
        /*00c8*/ 	.word	index@(.nv.constant0._Z12mandelKernelffffPiiiim)
        /*00cc*/ 	.short	0x0380
        /*00ce*/ 	.short	0x0030


	//----- nvinfo : EIATTR_SW_WAR
	.align		4
.L_33:
        /*00d0*/ 	.byte	0x04, 0x36
        /*00d2*/ 	.short	(.L_35 - .L_34)
.L_34:
        /*00d4*/ 	.word	0x00000008
.L_35:


//--------------------- .nv.callgraph             --------------------------
	.section	.nv.callgraph,"",@"SHT_CUDA_CALLGRAPH"
	.align	4
	.sectionentsize	8
	.align		4
        /*0000*/ 	.word	0x00000000
	.align		4
        /*0004*/ 	.word	0xffffffff
	.align		4
        /*0008*/ 	.word	0x00000000
	.align		4
        /*000c*/ 	.word	0xfffffffe
	.align		4
        /*0010*/ 	.word	0x00000000
	.align		4
        /*0014*/ 	.word	0xfffffffd
	.align		4
        /*0018*/ 	.word	0x00000000
	.align		4
        /*001c*/ 	.word	0xfffffffc


//--------------------- .text._Z12mandelKernelffffPiiiim --------------------------
	.section	.text._Z12mandelKernelffffPiiiim,"ax",@progbits
	.align	128
        .global         _Z12mandelKernelffffPiiiim
        .type           _Z12mandelKernelffffPiiiim,@function
        .size           _Z12mandelKernelffffPiiiim,(.L_x_22 - _Z12mandelKernelffffPiiiim)
        .other          _Z12mandelKernelffffPiiiim,@"STO_CUDA_ENTRY STV_DEFAULT"
_Z12mandelKernelffffPiiiim:
.text._Z12mandelKernelffffPiiiim:
[----:B------:R-:W-:Y:S01]  /*0000*/  LDC R1, c[0x0][0x37c] ;  /* 0x0000df00ff017b82 */ /* 0x000fe20000000800 */
[----:B------:R-:W0:Y:S07]  /*0010*/  S2R R5, SR_TID.Y ;  /* 0x0000000000057919 */ /* 0x000e2e0000002200 */
[----:B------:R-:W1:Y:S01]  /*0020*/  LDC R4, c[0x0][0x360] ;  /* 0x0000d800ff047b82 */ /* 0x000e620000000800 */
[----:B------:R-:W1:Y:S07]  /*0030*/  S2R R3, SR_TID.X ;  /* 0x0000000000037919 */ /* 0x000e6e0000002100 */
[----:B------:R-:W0:Y:S08]  /*0040*/  S2UR UR5, SR_CTAID.Y ;  /* 0x00000000000579c3 */ /* 0x000e300000002600 */
[----:B------:R-:W0:Y:S08]  /*0050*/  LDC R0, c[0x0][0x364] ;  /* 0x0000d900ff007b82 */ /* 0x000e300000000800 */
[----:B------:R-:W2:Y:S08]  /*0060*/  LDC R7, c[0x0][0x39c] ;  /* 0x0000e700ff077b82 */ /* 0x000eb00000000800 */
[----:B------:R-:W1:Y:S01]  /*0070*/  S2UR UR4, SR_CTAID.X ;  /* 0x00000000000479c3 */ /* 0x000e620000002500 */
[----:B0-----:R-:W-:-:S04]  /*0080*/  IMAD R0, R0, UR5, R5 ;  /* 0x0000000500007c24 */ /* 0x001fc8000f8e0205 */
[----:B------:R-:W-:-:S05]  /*0090*/  IMAD.SHL.U32 R2, R0, 0x2, RZ ;  /* 0x0000000200027824 */ /* 0x000fca00078e00ff */
[----:B--2---:R-:W-:Y:S01]  /*00a0*/  ISETP.GE.AND P0, PT, R2, R7, PT ;  /* 0x000000070200720c */ /* 0x004fe20003f06270 */
[----:B-1----:R-:W-:-:S12]  /*00b0*/  IMAD R4, R4, UR4, R3 ;  /* 0x0000000404047c24 */ /* 0x002fd8000f8e0203 */
[----:B------:R-:W-:Y:S05]  /*00c0*/  @P0 EXIT ;  /* 0x000000000000094d */ /* 0x000fea0003800000 */
[----:B------:R-:W0:Y:S01]  /*00d0*/  LDCU UR4, c[0x0][0x3a0] ;  /* 0x00007400ff0477ac */ /* 0x000e220008000800 */
[----:B------:R-:W1:Y:S01]  /*00e0*/  LDC R8, c[0x0][0x38c] ;  /* 0x0000e300ff087b82 */ /* 0x000e620000000800 */
[----:B------:R-:W-:Y:S01]  /*00f0*/  IMAD.SHL.U32 R4, R4, 0x2, RZ ;  /* 0x0000000204047824 */ /* 0x000fe200078e00ff */
[----:B------:R-:W-:Y:S01]  /*0100*/  VIADDMNMX.U32 R5, R2, 0x2, R7, PT ;  /* 0x0000000202057846 */ /* 0x000fe20003800007 */
[----:B------:R-:W1:Y:S01]  /*0110*/  LDCU UR5, c[0x0][0x384] ;  /* 0x00007080ff0577ac */ /* 0x000e620008000800 */
[----:B------:R-:W2:Y:S01]  /*0120*/  LDCU.64 UR6, c[0x0][0x358] ;  /* 0x00006b00ff0677ac */ /* 0x000ea20008000a00 */
[----:B0-----:R-:W-:Y:S01]  /*0130*/  UISETP.GT.AND UP0, UPT, UR4, URZ, UPT ;  /* 0x000000ff0400728c */ /* 0x001fe2000bf04270 */
[----:B-1----:R-:W-:-:S08]  /*0140*/  FADD R8, -R8, UR5 ;  /* 0x0000000508087e21 */ /* 0x002fd00008000100 */
[----:B--2---:R-:W-:Y:S05]  /*0150*/  BRA.U UP0, `(.L_x_0) ;  /* 0x0000000100547547 */ /* 0x004fea000b800000 */
.L_x_4:
[----:B------:R-:W0:Y:S01]  /*0160*/  LDC R0, c[0x0][0x398] ;  /* 0x0000e600ff007b82 */ /* 0x000e220000000800 */
[----:B------:R-:W-:Y:S01]  /*0170*/  BSSY.RECONVERGENT B0, `(.L_x_1) ;  /* 0x000000f000007945 */ /* 0x000fe20003800200 */
[----:B0-----:R-:W-:-:S13]  /*0180*/  ISETP.GE.AND P0, PT, R4, R0, PT ;  /* 0x000000000400720c */ /* 0x001fda0003f06270 */
[----:B------:R-:W-:Y:S05]  /*0190*/  @P0 BRA `(.L_x_2) ;  /* 0x0000000000300947 */ /* 0x000fea0003800000 */
[----:B------:R-:W0:Y:S01]  /*01a0*/  LDC.64 R6, c[0x0][0x390] ;  /* 0x0000e400ff067b82 */ /* 0x000e220000000a00 */
[----:B------:R-:W0:Y:S01]  /*01b0*/  LDCU.64 UR4, c[0x0][0x3a8] ;  /* 0x00007500ff0477ac */ /* 0x000e220008000a00 */
[----:B------:R-:W-:Y:S02]  /*01c0*/  IMAD.MOV.U32 R3, RZ, RZ, R4 ;  /* 0x000000ffff037224 */ /* 0x000fe400078e0004 */
[----:B0-----:R-:W-:-:S04]  /*01d0*/  IMAD.WIDE.U32 R8, R2, UR4, R6 ;  /* 0x0000000402087c25 */ /* 0x001fc8000f8e0006 */
[----:B------:R-:W-:-:S07]  /*01e0*/  IMAD R9, R2, UR5, R9 ;  /* 0x0000000502097c24 */ /* 0x000fce000f8e0209 */
.L_x_3:
[----:B------:R-:W-:-:S04]  /*01f0*/  IMAD.WIDE R6, R3, 0x4, R8 ;  /* 0x0000000403067825 */ /* 0x000fc800078e0208 */
[----:B------:R-:W-:Y:S01]  /*0200*/  IMAD.MOV.U32 R11, RZ, RZ, R3 ;  /* 0x000000ffff0b7224 */ /* 0x000fe200078e0003 */
[----:B------:R0:W-:Y:S01]  /*0210*/  STG.E desc[UR6][R6.64], RZ ;  /* 0x000000ff06007986 */ /* 0x0001e2000c101906 */
[----:B------:R-:W-:-:S03]  /*0220*/  IADD3 R3, PT, PT, R3, 0x1, RZ ;  /* 0x0000000103037810 */ /* 0x000fc60007ffe0ff */
[----:B------:R-:W-:Y:S02]  /*0230*/  ISETP.LE.AND P1, PT, R11, R4, PT ;  /* 0x000000040b00720c */ /* 0x000fe40003f23270 */
[----:B------:R-:W-:-:S13]  /*0240*/  ISETP.GE.AND P0, PT, R3, R0, PT ;  /* 0x000000000300720c */ /* 0x000fda0003f06270 */
[----:B0-----:R-:W-:Y:S05]  /*0250*/  @!P0 BRA P1, `(.L_x_3) ;  /* 0xfffffffc00e48947 */ /* 0x001fea000083ffff */
.L_x_2:
[----:B------:R-:W-:Y:S05]  /*0260*/  BSYNC.RECONVERGENT B0 ;  /* 0x0000000000007941 */ /* 0x000fea0003800200 */
.L_x_1:
[----:B------:R-:W-:-:S05]  /*0270*/  VIADD R2, R2, 0x1 ;  /* 0x0000000102027836 */ /* 0x000fca0000000000 */
[----:B------:R-:W-:-:S13]  /*0280*/  ISETP.GE.U32.AND P0, PT, R2, R5, PT ;  /* 0x000000050200720c */ /* 0x000fda0003f06070 */
[----:B------:R-:W-:Y:S05]  /*0290*/  @!P0 BRA `(.L_x_4) ;  /* 0xfffffffc00b08947 */ /* 0x000fea000383ffff */
[----:B------:R-:W-:Y:S05]  /*02a0*/  EXIT ;  /* 0x000000000000794d */ /* 0x000fea0003800000 */
.L_x_0:
[----:B------:R-:W-:Y:S01]  /*02b0*/  I2FP.F32.S32 R3, R7 ;  /* 0x0000000700037245 */ /* 0x000fe20000201400 */
[----:B------:R-:W0:Y:S01]  /*02c0*/  LDC R10, c[0x0][0x388] ;  /* 0x0000e200ff0a7b82 */ /* 0x000e220000000800 */
[----:B------:R-:W0:Y:S02]  /*02d0*/  LDCU UR4, c[0x0][0x380] ;  /* 0x00007000ff0477ac */ /* 0x000e240008000800 */
[----:B------:R-:W1:Y:S08]  /*02e0*/  MUFU.RCP R0, R3 ;  /* 0x0000000300007308 */ /* 0x000e700000001000 */
[----:B------:R-:W2:Y:S01]  /*02f0*/  FCHK P0, R8, R3 ;  /* 0x0000000308007302 */ /* 0x000ea20000000000 */
[----:B-1----:R-:W-:-:S04]  /*0300*/  FFMA R7, -R3, R0, 1 ;  /* 0x3f80000003077423 */ /* 0x002fc80000000100 */
[----:B------:R-:W-:Y:S01]  /*0310*/  FFMA R0, R0, R7, R0 ;  /* 0x0000000700007223 */ /* 0x000fe20000000000 */
[----:B0-----:R-:W-:-:S03]  /*0320*/  FADD R7, -R10, UR4 ;  /* 0x000000040a077e21 */ /* 0x001fc60008000100 */
[----:B------:R-:W-:-:S04]  /*0330*/  FFMA R6, R0, R8, RZ ;  /* 0x0000000800067223 */ /* 0x000fc800000000ff */
[----:B------:R-:W-:-:S04]  /*0340*/  FFMA R9, -R3, R6, R8 ;  /* 0x0000000603097223 */ /* 0x000fc80000000108 */
[----:B------:R-:W-:Y:S01]  /*0350*/  FFMA R6, R0, R9, R6 ;  /* 0x0000000900067223 */ /* 0x000fe20000000006 */
[----:B--2---:R-:W-:Y:S06]  /*0360*/  @!P0 BRA `(.L_x_5) ;  /* 0x0000000000108947 */ /* 0x004fec0003800000 */
[----:B------:R-:W-:Y:S01]  /*0370*/  IMAD.MOV.U32 R0, RZ, RZ, R8 ;  /* 0x000000ffff007224 */ /* 0x000fe200078e0008 */
[----:B------:R-:W-:-:S07]  /*0380*/  MOV R8, 0x3a0 ;  /* 0x000003a000087802 */ /* 0x000fce0000000f00 */
[----:B------:R-:W-:Y:S05]  /*0390*/  CALL.REL.NOINC `($__internal_0_$__cuda_sm3x_div_rn_noftz_f32_slowpath) ;  /* 0x00000004000c7944 */ /* 0x000fea0003c00000 */
[----:B------:R-:W-:-:S07]  /*03a0*/  IMAD.MOV.U32 R6, RZ, RZ, R0 ;  /* 0x000000ffff067224 */ /* 0x000fce00078e0000 */
.L_x_5:
[----:B------:R-:W0:Y:S02]  /*03b0*/  LDCU UR4, c[0x0][0x398] ;  /* 0x00007300ff0477ac */ /* 0x000e240008000800 */
[----:B0-----:R-:W-:Y:S01]  /*03c0*/  I2FP.F32.S32 R3, UR4 ;  /* 0x0000000400037c45 */ /* 0x001fe20008201400 */
[----:B------:R-:W0:Y:S03]  /*03d0*/  LDCU UR4, c[0x0][0x3a0] ;  /* 0x00007400ff0477ac */ /* 0x000e260008000800 */
[----:B------:R-:W1:Y:S08]  /*03e0*/  MUFU.RCP R0, R3 ;  /* 0x0000000300007308 */ /* 0x000e700000001000 */
[----:B------:R-:W2:Y:S01]  /*03f0*/  FCHK P0, R7, R3 ;  /* 0x0000000307007302 */ /* 0x000ea20000000000 */
[----:B0-----:R-:W-:Y:S01]  /*0400*/  UIADD3 UR4, UPT, UPT, -UR4, URZ, URZ ;  /* 0x000000ff04047290 */ /* 0x001fe2000fffe1ff */
[----:B-1----:R-:W-:-:S04]  /*0410*/  FFMA R9, -R3, R0, 1 ;  /* 0x3f80000003097423 */ /* 0x002fc80000000100 */
[----:B------:R-:W-:-:S04]  /*0420*/  FFMA R0, R0, R9, R0 ;  /* 0x0000000900007223 */ /* 0x000fc80000000000 */
[----:B------:R-:W-:-:S04]  /*0430*/  FFMA R8, R0, R7, RZ ;  /* 0x0000000700087223 */ /* 0x000fc800000000ff */
[----:B------:R-:W-:-:S04]  /*0440*/  FFMA R9, -R3, R8, R7 ;  /* 0x0000000803097223 */ /* 0x000fc80000000107 */
[----:B------:R-:W-:Y:S01]  /*0450*/  FFMA R0, R0, R9, R8 ;  /* 0x0000000900007223 */ /* 0x000fe20000000008 */
[----:B--2---:R-:W-:Y:S06]  /*0460*/  @!P0 BRA `(.L_x_6) ;  /* 0x00000000000c8947 */ /* 0x004fec0003800000 */
[----:B------:R-:W-:Y:S02]  /*0470*/  MOV R0, R7 ;  /* 0x0000000700007202 */ /* 0x000fe40000000f00 */
[----:B------:R-:W-:-:S07]  /*0480*/  MOV R8, 0x4a0 ;  /* 0x000004a000087802 */ /* 0x000fce0000000f00 */
[----:B------:R-:W-:Y:S05]  /*0490*/  CALL.REL.NOINC `($__internal_0_$__cuda_sm3x_div_rn_noftz_f32_slowpath) ;  /* 0x0000000000cc7944 */ /* 0x000fea0003c00000 */
.L_x_6:
[----:B------:R-:W0:Y:S01]  /*04a0*/  LDCU UR5, c[0x0][0x398] ;  /* 0x00007300ff0577ac */ /* 0x000e220008000800 */
[----:B------:R-:W-:Y:S01]  /*04b0*/  BSSY.RECONVERGENT B0, `(.L_x_7) ;  /* 0x000002d000007945 */ /* 0x000fe20003800200 */
[----:B0-----:R-:W-:-:S13]  /*04c0*/  ISETP.GE.AND P0, PT, R4, UR5, PT ;  /* 0x0000000504007c0c */ /* 0x001fda000bf06270 */
[----:B-1----:R-:W-:Y:S05]  /*04d0*/  @P0 BRA `(.L_x_8) ;  /* 0x0000000000a80947 */ /* 0x002fea0003800000 */
[----:B------:R-:W0:Y:S01]  /*04e0*/  LDC.64 R8, c[0x0][0x390] ;  /* 0x0000e400ff087b82 */ /* 0x000e220000000a00 */
[----:B------:R-:W0:Y:S01]  /*04f0*/  LDCU.64 UR8, c[0x0][0x3a8] ;  /* 0x00007500ff0877ac */ /* 0x000e220008000a00 */
[----:B------:R-:W-:Y:S01]  /*0500*/  I2FP.F32.U32 R3, R2 ;  /* 0x0000000200037245 */ /* 0x000fe20000201000 */
[----:B------:R-:W-:Y:S01]  /*0510*/  IMAD.MOV.U32 R7, RZ, RZ, R4 ;  /* 0x000000ffff077224 */ /* 0x000fe200078e0004 */
[----:B------:R-:W1:Y:S03]  /*0520*/  LDCU UR5, c[0x0][0x38c] ;  /* 0x00007180ff0577ac */ /* 0x000e660008000800 */
[----:B-1----:R-:W-:Y:S01]  /*0530*/  FFMA R12, R3, R6, UR5 ;  /* 0x00000005030c7e23 */ /* 0x002fe20008000006 */
[----:B0-----:R-:W-:-:S04]  /*0540*/  IMAD.WIDE.U32 R8, R2, UR8, R8 ;  /* 0x0000000802087c25 */ /* 0x001fc8000f8e0008 */
[----:B------:R-:W-:-:S07]  /*0550*/  IMAD R15, R2, UR9, R9 ;  /* 0x00000009020f7c24 */ /* 0x000fce000f8e0209 */
.L_x_12:
[----:B------:R-:W0:Y:S01]  /*0560*/  LDCU UR5, c[0x0][0x388] ;  /* 0x00007100ff0577ac */ /* 0x000e220008000800 */
[----:B-1----:R-:W1:Y:S01]  /*0570*/  LDC R18, c[0x0][0x3a0] ;  /* 0x0000e800ff127b82 */ /* 0x002e620000000800 */
[----:B------:R-:W-:Y:S01]  /*0580*/  I2FP.F32.S32 R3, R7 ;  /* 0x0000000700037245 */ /* 0x000fe20000201400 */
[----:B------:R-:W-:Y:S01]  /*0590*/  BSSY.RECONVERGENT B1, `(.L_x_9) ;  /* 0x0000015000017945 */ /* 0x000fe20003800200 */
[----:B------:R-:W-:Y:S01]  /*05a0*/  IMAD.MOV.U32 R17, RZ, RZ, R7 ;  /* 0x000000ffff117224 */ /* 0x000fe200078e0007 */
[----:B------:R-:W-:Y:S01]  /*05b0*/  MOV R20, UR4 ;  /* 0x0000000400147c02 */ /* 0x000fe20008000f00 */
[----:B------:R-:W-:Y:S02]  /*05c0*/  IMAD.MOV.U32 R10, RZ, RZ, R12 ;  /* 0x000000ffff0a7224 */ /* 0x000fe400078e000c */
[----:B0-----:R-:W-:Y:S01]  /*05d0*/  FFMA R14, R0, R3, UR5 ;  /* 0x00000005000e7e23 */ /* 0x001fe20008000003 */
[----:B------:R-:W-:-:S03]  /*05e0*/  IMAD.MOV.U32 R3, RZ, RZ, RZ ;  /* 0x000000ffff037224 */ /* 0x000fc600078e00ff */
[----:B------:R-:W-:-:S07]  /*05f0*/  IMAD.MOV.U32 R11, RZ, RZ, R14 ;  /* 0x000000ffff0b7224 */ /* 0x000fce00078e000e */
.L_x_11:
[----:B------:R-:W-:Y:S01]  /*0600*/  FMUL R16, R11, R11 ;  /* 0x0000000b0b107220 */ /* 0x000fe20000400000 */
[----:B------:R-:W-:-:S04]  /*0610*/  FMUL R19, R10, R10 ;  /* 0x0000000a0a137220 */ /* 0x000fc80000400000 */
[----:B------:R-:W-:-:S05]  /*0620*/  FADD R13, R16, R19 ;  /* 0x00000013100d7221 */ /* 0x000fca0000000000 */
[----:B------:R-:W-:-:S13]  /*0630*/  FSETP.GT.AND P0, PT, R13, 4, PT ;  /* 0x408000000d00780b */ /* 0x000fda0003f04000 */
[----:B------:R-:W-:Y:S05]  /*0640*/  @P0 BRA `(.L_x_10) ;  /* 0x0000000000240947 */ /* 0x000fea0003800000 */
[----:B------:R-:W-:Y:S02]  /*0650*/  VIADD R20, R20, 0x1 ;  /* 0x0000000114147836 */ /* 0x000fe40000000000 */
[----:B------:R-:W-:Y:S01]  /*0660*/  FADD R13, R11, R11 ;  /* 0x0000000b0b0d7221 */ /* 0x000fe20000000000 */
[----:B------:R-:W-:Y:S01]  /*0670*/  FADD R11, R16, -R19 ;  /* 0x80000013100b7221 */ /* 0x000fe20000000000 */
[----:B------:R-:W-:Y:S02]  /*0680*/  IADD3 R3, PT, PT, R3, 0x1, RZ ;  /* 0x0000000103037810 */ /* 0x000fe40007ffe0ff */
[----:B------:R-:W-:Y:S01]  /*0690*/  ISETP.NE.AND P0, PT, R20, RZ, PT ;  /* 0x000000ff1400720c */ /* 0x000fe20003f05270 */
[----:B------:R-:W-:Y:S01]  /*06a0*/  FFMA R10, R13, R10, R12 ;  /* 0x0000000a0d0a7223 */ /* 0x000fe2000000000c */
[----:B------:R-:W-:-:S11]  /*06b0*/  FADD R11, R14, R11 ;  /* 0x0000000b0e0b7221 */ /* 0x000fd60000000000 */
[----:B------:R-:W-:Y:S05]  /*06c0*/  @P0 BRA `(.L_x_11) ;  /* 0xfffffffc00cc0947 */ /* 0x000fea000383ffff */
[----:B-1----:R-:W-:-:S07]  /*06d0*/  IMAD.MOV.U32 R3, RZ, RZ, R18 ;  /* 0x000000ffff037224 */ /* 0x002fce00078e0012 */
.L_x_10:
[----:B------:R-:W-:Y:S05]  /*06e0*/  BSYNC.RECONVERGENT B1 ;  /* 0x0000000000017941 */ /* 0x000fea0003800200 */
.L_x_9:
[----:B------:R-:W0:Y:S01]  /*06f0*/  LDCU UR5, c[0x0][0x398] ;  /* 0x00007300ff0577ac */ /* 0x000e220008000800 */
[----:B------:R-:W-:Y:S01]  /*0700*/  IMAD.MOV.U32 R10, RZ, RZ, R8 ;  /* 0x000000ffff0a7224 */ /* 0x000fe200078e0008 */
[----:B------:R-:W-:Y:S01]  /*0710*/  ISETP.LE.AND P1, PT, R17, R4, PT ;  /* 0x000000041100720c */ /* 0x000fe20003f23270 */
[----:B------:R-:W-:Y:S02]  /*0720*/  IMAD.MOV.U32 R11, RZ, RZ, R15 ;  /* 0x000000ffff0b7224 */ /* 0x000fe400078e000f */
[C---:B------:R-:W-:Y:S01]  /*0730*/  IMAD.WIDE R10, R7.reuse, 0x4, R10 ;  /* 0x00000004070a7825 */ /* 0x040fe200078e020a */
[----:B------:R-:W-:-:S04]  /*0740*/  IADD3 R7, PT, PT, R7, 0x1, RZ ;  /* 0x0000000107077810 */ /* 0x000fc80007ffe0ff */
[----:B------:R2:W-:Y:S01]  /*0750*/  STG.E desc[UR6][R10.64], R3 ;  /* 0x000000030a007986 */ /* 0x0005e2000c101906 */
[----:B0-----:R-:W-:-:S13]  /*0760*/  ISETP.GE.AND P0, PT, R7, UR5, PT ;  /* 0x0000000507007c0c */ /* 0x001fda000bf06270 */
[----:B--2---:R-:W-:Y:S05]  /*0770*/  @!P0 BRA P1, `(.L_x_12) ;  /* 0xfffffffc00788947 */ /* 0x004fea000083ffff */
.L_x_8:
[----:B------:R-:W-:Y:S05]  /*0780*/  BSYNC.RECONVERGENT B0 ;  /* 0x0000000000007941 */ /* 0x000fea0003800200 */
.L_x_7:
[----:B------:R-:W-:-:S05]  /*0790*/  VIADD R2, R2, 0x1 ;  /* 0x0000000102027836 */ /* 0x000fca0000000000 */
[----:B------:R-:W-:-:S13]  /*07a0*/  ISETP.GE.U32.AND P0, PT, R2, R5, PT ;  /* 0x000000050200720c */ /* 0x000fda0003f06070 */
[----:B------:R-:W-:Y:S05]  /*07b0*/  @!P0 BRA `(.L_x_6) ;  /* 0xfffffffc00388947 */ /* 0x000fea000383ffff */
[----:B------:R-:W-:Y:S05]  /*07c0*/  EXIT ;  /* 0x000000000000794d */ /* 0x000fea0003800000 */
        .weak           $__internal_0_$__cuda_sm3x_div_rn_noftz_f32_slowpath
        .type           $__internal_0_$__cuda_sm3x_div_rn_noftz_f32_slowpath,@function
        .size           $__internal_0_$__cuda_sm3x_div_rn_noftz_f32_slowpath,(.L_x_22 - $__internal_0_$__cuda_sm3x_div_rn_noftz_f32_slowpath)
$__internal_0_$__cuda_sm3x_div_rn_noftz_f32_slowpath:
[----:B------:R-:W-:Y:S02]  /*07d0*/  SHF.R.U32.HI R10, RZ, 0x17, R3 ;  /* 0x00000017ff0a7819 */ /* 0x000fe40000011603 */
[----:B------:R-:W-:Y:S02]  /*07e0*/  SHF.R.U32.HI R9, RZ, 0x17, R0 ;  /* 0x00000017ff097819 */ /* 0x000fe40000011600 */
[----:B------:R-:W-:Y:S02]  /*07f0*/  LOP3.LUT R14, R10, 0xff, RZ, 0xc0, !PT ;  /* 0x000000ff0a0e7812 */ /* 0x000fe400078ec0ff */
[----:B------:R-:W-:-:S03]  /*0800*/  LOP3.LUT R12, R9, 0xff, RZ, 0xc0, !PT ;  /* 0x000000ff090c7812 */ /* 0x000fc600078ec0ff */
[----:B------:R-:W-:Y:S02]  /*0810*/  VIADD R11, R14, 0xffffffff ;  /* 0xffffffff0e0b7836 */ /* 0x000fe40000000000 */
[----:B------:R-:W-:-:S03]  /*0820*/  VIADD R10, R12, 0xffffffff ;  /* 0xffffffff0c0a7836 */ /* 0x000fc60000000000 */
[----:B------:R-:W-:-:S04]  /*0830*/  ISETP.GT.U32.AND P0, PT, R11, 0xfd, PT ;  /* 0x000000fd0b00780c */ /* 0x000fc80003f04070 */
[----:B------:R-:W-:-:S13]  /*0840*/  ISETP.GT.U32.OR P0, PT, R10, 0xfd, P0 ;  /* 0x000000fd0a00780c */ /* 0x000fda0000704470 */
[----:B------:R-:W-:Y:S01]  /*0850*/  @!P0 MOV R9, RZ ;  /* 0x000000ff00098202 */ /* 0x000fe20000000f00 */
[----:B------:R-:W-:Y:S06]  /*0860*/  @!P0 BRA `(.L_x_13) ;  /* 0x00000000005c8947 */ /* 0x000fec0003800000 */
[----:B------:R-:W-:Y:S02]  /*0870*/  FSETP.GTU.FTZ.AND P0, PT, |R0|, +INF , PT ;  /* 0x7f8000000000780b */ /* 0x000fe40003f1c200 */
[----:B------:R-:W-:-:S04]  /*0880*/  FSETP.GTU.FTZ.AND P1, PT, |R3|, +INF , PT ;  /* 0x7f8000000300780b */ /* 0x000fc80003f3c200 */
[----:B------:R-:W-:-:S13]  /*0890*/  PLOP3.LUT P0, PT, P0, P1, PT, 0xf8, 0x8f ;  /* 0x00000000008f781c */ /* 0x000fda0000703f70 */
[----:B------:R-:W-:Y:S05]  /*08a0*/  @P0 BRA `(.L_x_14) ;  /* 0x0000000400440947 */ /* 0x000fea0003800000 */
[----:B------:R-:W-:-:S13]  /*08b0*/  LOP3.LUT P0, RZ, R3, 0x7fffffff, R0, 0xc8, !PT ;  /* 0x7fffffff03ff7812 */ /* 0x000fda000780c800 */
[----:B------:R-:W-:Y:S05]  /*08c0*/  @!P0 BRA `(.L_x_15) ;  /* 0x0000000400348947 */ /* 0x000fea0003800000 */
[C---:B------:R-:W-:Y:S02]  /*08d0*/  FSETP.NEU.FTZ.AND P2, PT, |R0|.reuse, +INF , PT ;  /* 0x7f8000000000780b */ /* 0x040fe40003f5d200 */
[----:B------:R-:W-:Y:S02]  /*08e0*/  FSETP.NEU.FTZ.AND P1, PT, |R3|, +INF , PT ;  /* 0x7f8000000300780b */ /* 0x000fe40003f3d200 */
[----:B------:R-:W-:-:S11]  /*08f0*/  FSETP.NEU.FTZ.AND P0, PT, |R0|, +INF , PT ;  /* 0x7f8000000000780b */ /* 0x000fd60003f1d200 */
[----:B------:R-:W-:Y:S05]  /*0900*/  @!P1 BRA !P2, `(.L_x_15) ;  /* 0x0000000400249947 */ /* 0x000fea0005000000 */
[----:B------:R-:W-:-:S04]  /*0910*/  LOP3.LUT P2, RZ, R0, 0x7fffffff, RZ, 0xc0, !PT ;  /* 0x7fffffff00ff7812 */ /* 0x000fc8000784c0ff */
[----:B------:R-:W-:-:S13]  /*0920*/  PLOP3.LUT P1, PT, P1, P2, PT, 0x2f, 0xf2 ;  /* 0x0000000000f2781c */ /* 0x000fda0000f24577 */
[----:B------:R-:W-:Y:S05]  /*0930*/  @P1 BRA `(.L_x_16) ;  /* 0x0000000400101947 */ /* 0x000fea0003800000 */
[----:B------:R-:W-:-:S04]  /*0940*/  LOP3.LUT P1, RZ, R3, 0x7fffffff, RZ, 0xc0, !PT ;  /* 0x7fffffff03ff7812 */ /* 0x000fc8000782c0ff */
[----:B------:R-:W-:-:S13]  /*0950*/  PLOP3.LUT P0, PT, P0, P1, PT, 0x2f, 0xf2 ;  /* 0x0000000000f2781c */ /* 0x000fda0000702577 */
[----:B------:R-:W-:Y:S05]  /*0960*/  @P0 BRA `(.L_x_17) ;  /* 0x0000000000f80947 */ /* 0x000fea0003800000 */
[----:B------:R-:W-:Y:S02]  /*0970*/  ISETP.GE.AND P0, PT, R10, RZ, PT ;  /* 0x000000ff0a00720c */ /* 0x000fe40003f06270 */
[----:B------:R-:W-:-:S11]  /*0980*/  ISETP.GE.AND P1, PT, R11, RZ, PT ;  /* 0x000000ff0b00720c */ /* 0x000fd60003f26270 */
[----:B------:R-:W-:Y:S02]  /*0990*/  @P0 IMAD.MOV.U32 R9, RZ, RZ, RZ ;  /* 0x000000ffff090224 */ /* 0x000fe400078e00ff */
[----:B------:R-:W-:Y:S01]  /*09a0*/  @!P0 FFMA R0, R0, 1.84467440737095516160e+19, RZ ;  /* 0x5f80000000008823 */ /* 0x000fe200000000ff */
[----:B------:R-:W-:Y:S02]  /*09b0*/  @!P0 IMAD.MOV.U32 R9, RZ, RZ, -0x40 ;  /* 0xffffffc0ff098424 */ /* 0x000fe400078e00ff */
[----:B------:R-:W-:Y:S02]  /*09c0*/  @!P1 FFMA R3, R3, 1.84467440737095516160e+19, RZ ;  /* 0x5f80000003039823 */ /* 0x000fe400000000ff */
[----:B------:R-:W-:-:S07]  /*09d0*/  @!P1 VIADD R9, R9, 0x40 ;  /* 0x0000004009099836 */ /* 0x000fce0000000000 */
.L_x_13:
[----:B------:R-:W-:-:S04]  /*09e0*/  LEA R10, R14, 0xc0800000, 0x17 ;  /* 0xc08000000e0a7811 */ /* 0x000fc800078eb8ff */
[----:B------:R-:W-:Y:S01]  /*09f0*/  IADD3 R10, PT, PT, -R10, R3, RZ ;  /* 0x000000030a0a7210 */ /* 0x000fe20007ffe1ff */
[----:B------:R-:W-:-:S03]  /*0a00*/  VIADD R3, R12, 0xffffff81 ;  /* 0xffffff810c037836 */ /* 0x000fc60000000000 */
[----:B------:R0:W1:Y:S01]  /*0a10*/  MUFU.RCP R11, R10 ;  /* 0x0000000a000b7308 */ /* 0x0000620000001000 */
[----:B------:R-:W-:Y:S01]  /*0a20*/  FADD.FTZ R13, -R10, -RZ ;  /* 0x800000ff0a0d7221 */ /* 0x000fe20000010100 */
[C---:B------:R-:W-:Y:S01]  /*0a30*/  IMAD R0, R3.reuse, -0x800000, R0 ;  /* 0xff80000003007824 */ /* 0x040fe200078e0200 */
[----:B0-----:R-:W-:-:S05]  /*0a40*/  IADD3 R10, PT, PT, R3, 0x7f, -R14 ;  /* 0x0000007f030a7810 */ /* 0x001fca0007ffe80e */
[----:B------:R-:W-:Y:S02]  /*0a50*/  IMAD.IADD R10, R10, 0x1, R9 ;  /* 0x000000010a0a7824 */ /* 0x000fe400078e0209 */
[----:B-1----:R-:W-:-:S04]  /*0a60*/  FFMA R12, R11, R13, 1 ;  /* 0x3f8000000b0c7423 */ /* 0x002fc8000000000d */
[----:B------:R-:W-:-:S04]  /*0a70*/  FFMA R16, R11, R12, R11 ;  /* 0x0000000c0b107223 */ /* 0x000fc8000000000b */
[----:B------:R-:W-:-:S04]  /*0a80*/  FFMA R11, R0, R16, RZ ;  /* 0x00000010000b7223 */ /* 0x000fc800000000ff */
[----:B------:R-:W-:-:S04]  /*0a90*/  FFMA R12, R13, R11, R0 ;  /* 0x0000000b0d0c7223 */ /* 0x000fc80000000000 */
[----:B------:R-:W-:-:S04]  /*0aa0*/  FFMA R11, R16, R12, R11 ;  /* 0x0000000c100b7223 */ /* 0x000fc8000000000b */
[----:B------:R-:W-:-:S04]  /*0ab0*/  FFMA R12, R13, R11, R0 ;  /* 0x0000000b0d0c7223 */ /* 0x000fc80000000000 */
[----:B------:R-:W-:-:S05]  /*0ac0*/  FFMA R0, R16, R12, R11 ;  /* 0x0000000c10007223 */ /* 0x000fca000000000b */
[----:B------:R-:W-:-:S04]  /*0ad0*/  SHF.R.U32.HI R3, RZ, 0x17, R0 ;  /* 0x00000017ff037819 */ /* 0x000fc80000011600 */
[----:B------:R-:W-:-:S05]  /*0ae0*/  LOP3.LUT R3, R3, 0xff, RZ, 0xc0, !PT ;  /* 0x000000ff03037812 */ /* 0x000fca00078ec0ff */
[----:B------:R-:W-:-:S05]  /*0af0*/  IMAD.IADD R13, R3, 0x1, R10 ;  /* 0x00000001030d7824 */ /* 0x000fca00078e020a */
[----:B------:R-:W-:-:S04]  /*0b00*/  IADD3 R3, PT, PT, R13, -0x1, RZ ;  /* 0xffffffff0d037810 */ /* 0x000fc80007ffe0ff */
[----:B------:R-:W-:-:S13]  /*0b10*/  ISETP.GE.U32.AND P0, PT, R3, 0xfe, PT ;  /* 0x000000fe0300780c */ /* 0x000fda0003f06070 */
[----:B------:R-:W-:Y:S05]  /*0b20*/  @!P0 BRA `(.L_x_18) ;  /* 0x0000000000808947 */ /* 0x000fea0003800000 */
[----:B------:R-:W-:-:S13]  /*0b30*/  ISETP.GT.AND P0, PT, R13, 0xfe, PT ;  /* 0x000000fe0d00780c */ /* 0x000fda0003f04270 */
[----:B------:R-:W-:Y:S05]  /*0b40*/  @P0 BRA `(.L_x_19) ;  /* 0x00000000006c0947 */ /* 0x000fea0003800000 */
[----:B------:R-:W-:-:S13]  /*0b50*/  ISETP.GE.AND P0, PT, R13, 0x1, PT ;  /* 0x000000010d00780c */ /* 0x000fda0003f06270 */
[----:B------:R-:W-:Y:S05]  /*0b60*/  @P0 BRA `(.L_x_20) ;  /* 0x0000000000980947 */ /* 0x000fea0003800000 */
[----:B------:R-:W-:Y:S02]  /*0b70*/  ISETP.GE.AND P0, PT, R13, -0x18, PT ;  /* 0xffffffe80d00780c */ /* 0x000fe40003f06270 */
[----:B------:R-:W-:-:S11]  /*0b80*/  LOP3.LUT R0, R0, 0x80000000, RZ, 0xc0, !PT ;  /* 0x8000000000007812 */ /* 0x000fd600078ec0ff */
[----:B------:R-:W-:Y:S05]  /*0b90*/  @!P0 BRA `(.L_x_20) ;  /* 0x00000000008c8947 */ /* 0x000fea0003800000 */
[CCC-:B------:R-:W-:Y:S01]  /*0ba0*/  FFMA.RZ R3, R16.reuse, R12.reuse, R11.reuse ;  /* 0x0000000c10037223 */ /* 0x1c0fe2000000c00b */
[CCC-:B------:R-:W-:Y:S01]  /*0bb0*/  FFMA.RM R10, R16.reuse, R12.reuse, R11.reuse ;  /* 0x0000000c100a7223 */ /* 0x1c0fe2000000400b */
[C---:B------:R-:W-:Y:S02]  /*0bc0*/  ISETP.NE.AND P2, PT, R13.reuse, RZ, PT ;  /* 0x000000ff0d00720c */ /* 0x040fe40003f45270 */
[----:B------:R-:W-:Y:S02]  /*0bd0*/  ISETP.NE.AND P1, PT, R13, RZ, PT ;  /* 0x000000ff0d00720c */ /* 0x000fe40003f25270 */
[----:B------:R-:W-:Y:S01]  /*0be0*/  LOP3.LUT R9, R3, 0x7fffff, RZ, 0xc0, !PT ;  /* 0x007fffff03097812 */ /* 0x000fe200078ec0ff */
[----:B------:R-:W-:Y:S01]  /*0bf0*/  FFMA.RP R3, R16, R12, R11 ;  /* 0x0000000c10037223 */ /* 0x000fe2000000800b */
[----:B------:R-:W-:Y:S02]  /*0c00*/  VIADD R12, R13, 0x20 ;  /* 0x000000200d0c7836 */ /* 0x000fe40000000000 */
[----:B------:R-:W-:Y:S01]  /*0c10*/  LOP3.LUT R9, R9, 0x800000, RZ, 0xfc, !PT ;  /* 0x0080000009097812 */ /* 0x000fe200078efcff */
[----:B------:R-:W-:Y:S01]  /*0c20*/  IMAD.MOV R11, RZ, RZ, -R13 ;  /* 0x000000ffff0b7224 */ /* 0x000fe200078e0a0d */
[----:B------:R-:W-:-:S02]  /*0c30*/  FSETP.NEU.FTZ.AND P0, PT, R3, R10, PT ;  /* 0x0000000a0300720b */ /* 0x000fc40003f1d000 */
[----:B------:R-:W-:Y:S02]  /*0c40*/  SHF.L.U32 R12, R9, R12, RZ ;  /* 0x0000000c090c7219 */ /* 0x000fe400000006ff */
[----:B------:R-:W-:Y:S02]  /*0c50*/  SEL R10, R11, RZ, P2 ;  /* 0x000000ff0b0a7207 */ /* 0x000fe40001000000 */
[----:B------:R-:W-:Y:S02]  /*0c60*/  ISETP.NE.AND P1, PT, R12, RZ, P1 ;  /* 0x000000ff0c00720c */ /* 0x000fe40000f25270 */
[----:B------:R-:W-:Y:S02]  /*0c70*/  SHF.R.U32.HI R10, RZ, R10, R9 ;  /* 0x0000000aff0a7219 */ /* 0x000fe40000011609 */
[----:B------:R-:W-:Y:S02]  /*0c80*/  PLOP3.LUT P0, PT, P0, P1, PT, 0xf8, 0x8f ;  /* 0x00000000008f781c */ /* 0x000fe40000703f70 */
[----:B------:R-:W-:-:S02]  /*0c90*/  SHF.R.U32.HI R12, RZ, 0x1, R10 ;  /* 0x00000001ff0c7819 */ /* 0x000fc4000001160a */
[----:B------:R-:W-:-:S04]  /*0ca0*/  SEL R3, RZ, 0x1, !P0 ;  /* 0x00000001ff037807 */ /* 0x000fc80004000000 */
[----:B------:R-:W-:-:S04]  /*0cb0*/  LOP3.LUT R3, R3, 0x1, R12, 0xf8, !PT ;  /* 0x0000000103037812 */ /* 0x000fc800078ef80c */
[----:B------:R-:W-:-:S05]  /*0cc0*/  LOP3.LUT R3, R3, R10, RZ, 0xc0, !PT ;  /* 0x0000000a03037212 */ /* 0x000fca00078ec0ff */
[----:B------:R-:W-:-:S05]  /*0cd0*/  IMAD.IADD R3, R12, 0x1, R3 ;  /* 0x000000010c037824 */ /* 0x000fca00078e0203 */
[----:B------:R-:W-:Y:S01]  /*0ce0*/  LOP3.LUT R0, R3, R0, RZ, 0xfc, !PT ;  /* 0x0000000003007212 */ /* 0x000fe200078efcff */
[----:B------:R-:W-:Y:S06]  /*0cf0*/  BRA `(.L_x_20) ;  /* 0x0000000000347947 */ /* 0x000fec0003800000 */
.L_x_19:
[----:B------:R-:W-:-:S04]  /*0d00*/  LOP3.LUT R0, R0, 0x80000000, RZ, 0xc0, !PT ;  /* 0x8000000000007812 */ /* 0x000fc800078ec0ff */
[----:B------:R-:W-:Y:S01]  /*0d10*/  LOP3.LUT R0, R0, 0x7f800000, RZ, 0xfc, !PT ;  /* 0x7f80000000007812 */ /* 0x000fe200078efcff */
[----:B------:R-:W-:Y:S06]  /*0d20*/  BRA `(.L_x_20) ;  /* 0x0000000000287947 */ /* 0x000fec0003800000 */
.L_x_18:
[----:B------:R-:W-:Y:S01]  /*0d30*/  LEA R0, R10, R0, 0x17 ;  /* 0x000000000a007211 */ /* 0x000fe200078eb8ff */
[----:B------:R-:W-:Y:S06]  /*0d40*/  BRA `(.L_x_20) ;  /* 0x0000000000207947 */ /* 0x000fec0003800000 */
.L_x_17:
[----:B------:R-:W-:-:S04]  /*0d50*/  LOP3.LUT R0, R3, 0x80000000, R0, 0x48, !PT ;  /* 0x8000000003007812 */ /* 0x000fc800078e4800 */
[----:B------:R-:W-:Y:S01]  /*0d60*/  LOP3.LUT R0, R0, 0x7f800000, RZ, 0xfc, !PT ;  /* 0x7f80000000007812 */ /* 0x000fe200078efcff */
[----:B------:R-:W-:Y:S06]  /*0d70*/  BRA `(.L_x_20) ;  /* 0x0000000000147947 */ /* 0x000fec0003800000 */
.L_x_16:
[----:B------:R-:W-:Y:S01]  /*0d80*/  LOP3.LUT R0, R3, 0x80000000, R0, 0x48, !PT ;  /* 0x8000000003007812 */ /* 0x000fe200078e4800 */
[----:B------:R-:W-:Y:S06]  /*0d90*/  BRA `(.L_x_20) ;  /* 0x00000000000c7947 */ /* 0x000fec0003800000 */
.L_x_15:
[----:B------:R-:W0:Y:S01]  /*0da0*/  MUFU.RSQ R0, -QNAN ;  /* 0xffc0000000007908 */ /* 0x000e220000001400 */
[----:B------:R-:W-:Y:S05]  /*0db0*/  BRA `(.L_x_20) ;  /* 0x0000000000047947 */ /* 0x000fea0003800000 */
.L_x_14:
[----:B------:R-:W-:-:S07]  /*0dc0*/  FADD.FTZ R0, R0, R3 ;  /* 0x0000000300007221 */ /* 0x000fce0000010000 */
.L_x_20:
[----:B------:R-:W-:-:S04]  /*0dd0*/  IMAD.MOV.U32 R9, RZ, RZ, 0x0 ;  /* 0x00000000ff097424 */ /* 0x000fc800078e00ff */
[----:B0-----:R-:W-:Y:S05]  /*0de0*/  RET.REL.NODEC R8 `(_Z12mandelKernelffffPiiiim) ;  /* 0xfffffff008847950 */ /* 0x001fea0003c3ffff */
.L_x_21:
[----:B------:R-:W-:-:S00]  /*0df0*/  BRA `(.L_x_21) ;  /* 0xfffffffc00fc7947 */ /* 0x000fc0000383ffff */
[----:B------:R-:W-:-:S00]  /*0e00*/  NOP ;  /* 0x0000000000007918 */ /* 0x000fc00000000000 */
[----:B------:R-:W-:-:S00]  /*0e10*/  NOP ;  /* 0x0000000000007918 */ /* 0x000fc00000000000 */
[----:B------:R-:W-:-:S00]  /*0e20*/  NOP ;  /* 0x0000000000007918 */ /* 0x000fc00000000000 */
[----:B------:R-:W-:-:S00]  /*0e30*/  NOP ;  /* 0x0000000000007918 */ /* 0x000fc00000000000 */
[----:B------:R-:W-:-:S00]  /*0e40*/  NOP ;  /* 0x0000000000007918 */ /* 0x000fc00000000000 */
[----:B------:R-:W-:-:S00]  /*0e50*/  NOP ;  /* 0x0000000000007918 */ /* 0x000fc00000000000 */
[----:B------:R-:W-:-:S00]  /*0e60*/  NOP ;  /* 0x0000000000007918 */ /* 0x000fc00000000000 */
[----:B------:R-:W-:-:S00]  /*0e70*/  NOP ;  /* 0x0000000000007918 */ /* 0x000fc00000000000 */
.L_x_22:


//--------------------- .nv.shared.reserved.0     --------------------------
	.section	.nv.shared.reserved.0,"aw",@nobits
	.weak		__nv_reservedSMEM_offset_0_alias
	.size		__nv_reservedSMEM_offset_0_alias, 0, 64
	.other		__nv_reservedSMEM_offset_0_alias,@"STO_CUDA_RESERVED_SHARED STV_DEFAULT"
__nv_reservedSMEM_offset_0_alias:
	.zero		0
	.zero		64


//--------------------- .nv.constant0._Z12mandelKernelffffPiiiim --------------------------
	.section	.nv.constant0._Z12mandelKernelffffPiiiim,"a",@progbits
	.sectionflags	@""
	.align	4
.nv.constant0._Z12mandelKernelffffPiiiim:
	.zero		944


//--------------------- SYMBOLS --------------------------

	.type		.nv.reservedSmem.offset0,@object
	.size		.nv.reservedSmem.offset0,0x4
